//
// Generated by NVIDIA NVVM Compiler
//
// Compiler Build ID: CL-36424714
// Cuda compilation tools, release 13.0, V13.0.88
// Based on NVVM 20.0.0
//

.version 9.0
.target sm_100
.address_size 64

	// .globl	_Z24maxpool2d_forward_kernelPKfPfiiiiii

.visible .entry _Z24maxpool2d_forward_kernelPKfPfiiiiii(
	.param .u64 .ptr .align 1 _Z24maxpool2d_forward_kernelPKfPfiiiiii_param_0,
	.param .u64 .ptr .align 1 _Z24maxpool2d_forward_kernelPKfPfiiiiii_param_1,
	.param .u32 _Z24maxpool2d_forward_kernelPKfPfiiiiii_param_2,
	.param .u32 _Z24maxpool2d_forward_kernelPKfPfiiiiii_param_3,
	.param .u32 _Z24maxpool2d_forward_kernelPKfPfiiiiii_param_4,
	.param .u32 _Z24maxpool2d_forward_kernelPKfPfiiiiii_param_5,
	.param .u32 _Z24maxpool2d_forward_kernelPKfPfiiiiii_param_6,
	.param .u32 _Z24maxpool2d_forward_kernelPKfPfiiiiii_param_7
)
{
	.reg .pred 	%p<106>;
	.reg .b32 	%r<95>;
	.reg .b32 	%f<148>;
	.reg .b64 	%rd<16>;

	ld.param.u64 	%rd7, [_Z24maxpool2d_forward_kernelPKfPfiiiiii_param_0];
	ld.param.u32 	%r31, [_Z24maxpool2d_forward_kernelPKfPfiiiiii_param_3];
	ld.param.u32 	%r32, [_Z24maxpool2d_forward_kernelPKfPfiiiiii_param_4];
	ld.param.u32 	%r33, [_Z24maxpool2d_forward_kernelPKfPfiiiiii_param_5];
	ld.param.u32 	%r34, [_Z24maxpool2d_forward_kernelPKfPfiiiiii_param_6];
	ld.param.u32 	%r35, [_Z24maxpool2d_forward_kernelPKfPfiiiiii_param_7];
	cvta.to.global.u64 	%rd1, %rd7;
	mov.u32 	%r1, %ctaid.z;
	mov.u32 	%r2, %ctaid.y;
	mov.u32 	%r36, %ctaid.x;
	mov.u32 	%r37, %ntid.x;
	mov.u32 	%r38, %tid.x;
	mad.lo.s32 	%r3, %r36, %r37, %r38;
	sub.s32 	%r39, %r32, %r34;
	div.s32 	%r40, %r39, %r35;
	add.s32 	%r4, %r40, 1;
	sub.s32 	%r41, %r33, %r34;
	div.s32 	%r42, %r41, %r35;
	add.s32 	%r5, %r42, 1;
	mad.lo.s32 	%r43, %r40, %r42, %r40;
	add.s32 	%r6, %r43, %r5;
	setp.ge.s32 	%p1, %r3, %r6;
	@%p1 bra 	$L__BB0_79;
	div.s32 	%r7, %r3, %r5;
	mul.lo.s32 	%r44, %r7, %r5;
	sub.s32 	%r8, %r3, %r44;
	setp.lt.s32 	%p2, %r34, 1;
	mov.f32 	%f110, 0fFF7FFFFF;
	@%p2 bra 	$L__BB0_78;
	mul.lo.s32 	%r9, %r7, %r35;
	mul.lo.s32 	%r10, %r8, %r35;
	mad.lo.s32 	%r46, %r31, %r1, %r2;
	mul.lo.s32 	%r11, %r46, %r32;
	and.b32  	%r12, %r34, 15;
	and.b32  	%r13, %r34, 7;
	and.b32  	%r14, %r34, 2147483632;
	and.b32  	%r15, %r34, 3;
	mov.f32 	%f110, 0fFF7FFFFF;
	mov.b32 	%r90, 0;
$L__BB0_3:
	setp.lt.u32 	%p3, %r34, 16;
	add.s32 	%r17, %r90, %r9;
	add.s32 	%r48, %r11, %r17;
	mul.lo.s32 	%r18, %r48, %r33;
	mov.b32 	%r93, 0;
	@%p3 bra 	$L__BB0_38;
	mov.b32 	%r91, 0;
$L__BB0_5:
	.pragma "nounroll";
	setp.ge.s32 	%p4, %r17, %r32;
	add.s32 	%r20, %r91, %r10;
	setp.ge.s32 	%p5, %r20, %r33;
	add.s32 	%r50, %r20, %r18;
	mul.wide.s32 	%rd8, %r50, 4;
	add.s64 	%rd2, %rd1, %rd8;
	or.pred  	%p6, %p4, %p5;
	@%p6 bra 	$L__BB0_7;
	ld.global.f32 	%f75, [%rd2];
	max.f32 	%f110, %f110, %f75;
$L__BB0_7:
	add.s32 	%r51, %r20, 1;
	setp.ge.s32 	%p8, %r51, %r33;
	or.pred  	%p9, %p4, %p8;
	@%p9 bra 	$L__BB0_9;
	ld.global.f32 	%f76, [%rd2+4];
	max.f32 	%f110, %f110, %f76;
$L__BB0_9:
	add.s32 	%r52, %r20, 2;
	setp.ge.s32 	%p11, %r52, %r33;
	or.pred  	%p12, %p4, %p11;
	@%p12 bra 	$L__BB0_11;
	ld.global.f32 	%f77, [%rd2+8];
	max.f32 	%f110, %f110, %f77;
$L__BB0_11:
	add.s32 	%r53, %r20, 3;
	setp.ge.s32 	%p14, %r53, %r33;
	or.pred  	%p15, %p4, %p14;
	@%p15 bra 	$L__BB0_13;
	ld.global.f32 	%f78, [%rd2+12];
	max.f32 	%f110, %f110, %f78;
$L__BB0_13:
	add.s32 	%r54, %r20, 4;
	setp.ge.s32 	%p17, %r54, %r33;
	or.pred  	%p18, %p4, %p17;
	@%p18 bra 	$L__BB0_15;
	ld.global.f32 	%f79, [%rd2+16];
	max.f32 	%f110, %f110, %f79;
$L__BB0_15:
	add.s32 	%r55, %r20, 5;
	setp.ge.s32 	%p20, %r55, %r33;
	or.pred  	%p21, %p4, %p20;
	@%p21 bra 	$L__BB0_17;
	ld.global.f32 	%f80, [%rd2+20];
	max.f32 	%f110, %f110, %f80;
$L__BB0_17:
	add.s32 	%r56, %r20, 6;
	setp.ge.s32 	%p23, %r56, %r33;
	or.pred  	%p24, %p4, %p23;
	@%p24 bra 	$L__BB0_19;
	ld.global.f32 	%f81, [%rd2+24];
	max.f32 	%f110, %f110, %f81;
$L__BB0_19:
	add.s32 	%r57, %r20, 7;
	setp.ge.s32 	%p26, %r57, %r33;
	or.pred  	%p27, %p4, %p26;
	@%p27 bra 	$L__BB0_21;
	ld.global.f32 	%f82, [%rd2+28];
	max.f32 	%f110, %f110, %f82;
$L__BB0_21:
	add.s32 	%r58, %r20, 8;
	setp.ge.s32 	%p29, %r58, %r33;
	or.pred  	%p30, %p4, %p29;
	@%p30 bra 	$L__BB0_23;
	ld.global.f32 	%f83, [%rd2+32];
	max.f32 	%f110, %f110, %f83;
$L__BB0_23:
	add.s32 	%r59, %r20, 9;
	setp.ge.s32 	%p32, %r59, %r33;
	or.pred  	%p33, %p4, %p32;
	@%p33 bra 	$L__BB0_25;
	ld.global.f32 	%f84, [%rd2+36];
	max.f32 	%f110, %f110, %f84;
$L__BB0_25:
	add.s32 	%r60, %r20, 10;
	setp.ge.s32 	%p35, %r60, %r33;
	or.pred  	%p36, %p4, %p35;
	@%p36 bra 	$L__BB0_27;
	ld.global.f32 	%f85, [%rd2+40];
	max.f32 	%f110, %f110, %f85;
$L__BB0_27:
	add.s32 	%r61, %r20, 11;
	setp.ge.s32 	%p38, %r61, %r33;
	or.pred  	%p39, %p4, %p38;
	@%p39 bra 	$L__BB0_29;
	ld.global.f32 	%f86, [%rd2+44];
	max.f32 	%f110, %f110, %f86;
$L__BB0_29:
	add.s32 	%r62, %r20, 12;
	setp.ge.s32 	%p41, %r62, %r33;
	or.pred  	%p42, %p4, %p41;
	@%p42 bra 	$L__BB0_31;
	ld.global.f32 	%f87, [%rd2+48];
	max.f32 	%f110, %f110, %f87;
$L__BB0_31:
	add.s32 	%r63, %r20, 13;
	setp.ge.s32 	%p44, %r63, %r33;
	or.pred  	%p45, %p4, %p44;
	@%p45 bra 	$L__BB0_33;
	ld.global.f32 	%f88, [%rd2+52];
	max.f32 	%f110, %f110, %f88;
$L__BB0_33:
	add.s32 	%r64, %r20, 14;
	setp.ge.s32 	%p47, %r64, %r33;
	or.pred  	%p48, %p4, %p47;
	@%p48 bra 	$L__BB0_35;
	ld.global.f32 	%f89, [%rd2+56];
	max.f32 	%f110, %f110, %f89;
$L__BB0_35:
	add.s32 	%r65, %r20, 15;
	setp.ge.s32 	%p50, %r65, %r33;
	or.pred  	%p51, %p4, %p50;
	@%p51 bra 	$L__BB0_37;
	ld.global.f32 	%f90, [%rd2+60];
	max.f32 	%f110, %f110, %f90;
$L__BB0_37:
	add.s32 	%r91, %r91, 16;
	setp.ne.s32 	%p52, %r91, %r14;
	mov.u32 	%r93, %r14;
	@%p52 bra 	$L__BB0_5;
$L__BB0_38:
	setp.eq.s32 	%p53, %r12, 0;
	@%p53 bra 	$L__BB0_77;
	add.s32 	%r66, %r12, -1;
	setp.lt.u32 	%p54, %r66, 7;
	@%p54 bra 	$L__BB0_57;
	setp.ge.s32 	%p55, %r17, %r32;
	add.s32 	%r23, %r93, %r10;
	setp.ge.s32 	%p56, %r23, %r33;
	add.s32 	%r68, %r23, %r18;
	mul.wide.s32 	%rd9, %r68, 4;
	add.s64 	%rd3, %rd1, %rd9;
	or.pred  	%p57, %p55, %p56;
	@%p57 bra 	$L__BB0_42;
	ld.global.f32 	%f92, [%rd3];
	max.f32 	%f110, %f110, %f92;
$L__BB0_42:
	add.s32 	%r69, %r23, 1;
	setp.ge.s32 	%p59, %r69, %r33;
	or.pred  	%p60, %p55, %p59;
	@%p60 bra 	$L__BB0_44;
	ld.global.f32 	%f93, [%rd3+4];
	max.f32 	%f110, %f110, %f93;
$L__BB0_44:
	add.s32 	%r70, %r23, 2;
	setp.ge.s32 	%p62, %r70, %r33;
	or.pred  	%p63, %p55, %p62;
	@%p63 bra 	$L__BB0_46;
	ld.global.f32 	%f94, [%rd3+8];
	max.f32 	%f110, %f110, %f94;
$L__BB0_46:
	add.s32 	%r71, %r23, 3;
	setp.ge.s32 	%p65, %r71, %r33;
	or.pred  	%p66, %p55, %p65;
	@%p66 bra 	$L__BB0_48;
	ld.global.f32 	%f95, [%rd3+12];
	max.f32 	%f110, %f110, %f95;
$L__BB0_48:
	add.s32 	%r72, %r23, 4;
	setp.ge.s32 	%p68, %r72, %r33;
	or.pred  	%p69, %p55, %p68;
	@%p69 bra 	$L__BB0_50;
	ld.global.f32 	%f96, [%rd3+16];
	max.f32 	%f110, %f110, %f96;
$L__BB0_50:
	add.s32 	%r73, %r23, 5;
	setp.ge.s32 	%p71, %r73, %r33;
	or.pred  	%p72, %p55, %p71;
	@%p72 bra 	$L__BB0_52;
	ld.global.f32 	%f97, [%rd3+20];
	max.f32 	%f110, %f110, %f97;
$L__BB0_52:
	add.s32 	%r74, %r23, 6;
	setp.ge.s32 	%p74, %r74, %r33;
	or.pred  	%p75, %p55, %p74;
	@%p75 bra 	$L__BB0_54;
	ld.global.f32 	%f98, [%rd3+24];
	max.f32 	%f110, %f110, %f98;
$L__BB0_54:
	add.s32 	%r75, %r23, 7;
	setp.ge.s32 	%p77, %r75, %r33;
	or.pred  	%p78, %p55, %p77;
	@%p78 bra 	$L__BB0_56;
	ld.global.f32 	%f99, [%rd3+28];
	max.f32 	%f110, %f110, %f99;
$L__BB0_56:
	add.s32 	%r93, %r93, 8;
$L__BB0_57:
	setp.eq.s32 	%p79, %r13, 0;
	@%p79 bra 	$L__BB0_77;
	add.s32 	%r76, %r13, -1;
	setp.lt.u32 	%p80, %r76, 3;
	@%p80 bra 	$L__BB0_68;
	setp.ge.s32 	%p81, %r17, %r32;
	add.s32 	%r26, %r93, %r10;
	setp.ge.s32 	%p82, %r26, %r33;
	add.s32 	%r78, %r26, %r18;
	mul.wide.s32 	%rd10, %r78, 4;
	add.s64 	%rd4, %rd1, %rd10;
	or.pred  	%p83, %p81, %p82;
	@%p83 bra 	$L__BB0_61;
	ld.global.f32 	%f101, [%rd4];
	max.f32 	%f110, %f110, %f101;
$L__BB0_61:
	add.s32 	%r79, %r26, 1;
	setp.ge.s32 	%p85, %r79, %r33;
	or.pred  	%p86, %p81, %p85;
	@%p86 bra 	$L__BB0_63;
	ld.global.f32 	%f102, [%rd4+4];
	max.f32 	%f110, %f110, %f102;
$L__BB0_63:
	add.s32 	%r80, %r26, 2;
	setp.ge.s32 	%p88, %r80, %r33;
	or.pred  	%p89, %p81, %p88;
	@%p89 bra 	$L__BB0_65;
	ld.global.f32 	%f103, [%rd4+8];
	max.f32 	%f110, %f110, %f103;
$L__BB0_65:
	add.s32 	%r81, %r26, 3;
	setp.ge.s32 	%p91, %r81, %r33;
	or.pred  	%p92, %p81, %p91;
	@%p92 bra 	$L__BB0_67;
	ld.global.f32 	%f104, [%rd4+12];
	max.f32 	%f110, %f110, %f104;
$L__BB0_67:
	add.s32 	%r93, %r93, 4;
$L__BB0_68:
	setp.eq.s32 	%p93, %r15, 0;
	@%p93 bra 	$L__BB0_77;
	setp.ge.s32 	%p94, %r17, %r32;
	add.s32 	%r29, %r93, %r10;
	setp.ge.s32 	%p95, %r29, %r33;
	add.s32 	%r83, %r29, %r18;
	mul.wide.s32 	%rd11, %r83, 4;
	add.s64 	%rd5, %rd1, %rd11;
	or.pred  	%p96, %p94, %p95;
	@%p96 bra 	$L__BB0_71;
	ld.global.f32 	%f105, [%rd5];
	max.f32 	%f110, %f110, %f105;
$L__BB0_71:
	setp.eq.s32 	%p97, %r15, 1;
	@%p97 bra 	$L__BB0_77;
	add.s32 	%r84, %r29, 1;
	setp.ge.s32 	%p99, %r84, %r33;
	or.pred  	%p100, %p94, %p99;
	@%p100 bra 	$L__BB0_74;
	ld.global.f32 	%f106, [%rd5+4];
	max.f32 	%f110, %f110, %f106;
$L__BB0_74:
	setp.eq.s32 	%p101, %r15, 2;
	@%p101 bra 	$L__BB0_77;
	add.s32 	%r85, %r29, 2;
	setp.ge.s32 	%p103, %r85, %r33;
	or.pred  	%p104, %p94, %p103;
	@%p104 bra 	$L__BB0_77;
	ld.global.f32 	%f107, [%rd5+8];
	max.f32 	%f110, %f110, %f107;
$L__BB0_77:
	add.s32 	%r90, %r90, 1;
	setp.ne.s32 	%p105, %r90, %r34;
	@%p105 bra 	$L__BB0_3;
$L__BB0_78:
	ld.param.u64 	%rd15, [_Z24maxpool2d_forward_kernelPKfPfiiiiii_param_1];
	mul.lo.s32 	%r86, %r31, %r1;
	mad.lo.s32 	%r87, %r86, %r4, %r7;
	mad.lo.s32 	%r88, %r6, %r2, %r8;
	mad.lo.s32 	%r89, %r87, %r5, %r88;
	cvta.to.global.u64 	%rd12, %rd15;
	mul.wide.s32 	%rd13, %r89, 4;
	add.s64 	%rd14, %rd12, %rd13;
	st.global.f32 	[%rd14], %f110;
$L__BB0_79:
	ret;

}


// ===== COMPILED SASS (sm_100) =====

	.target	sm_100

	.elftype	@"ET_EXEC"


//--------------------- .note.nv.tkinfo           --------------------------
	.section	.note.nv.tkinfo,"",@"SHT_NOTE"
	.sectionflags	@"SHF_NOTE_NV_TKINFO"
	.tkinfo
        /*0018*/ 	.word	0x00000002
        /*0030*/ 	.string	""
        /*0030*/ 	.string	"ptxas"
        /*0030*/ 	.string	"Cuda compilation tools, release 13.0, V13.0.88"
        /*0030*/ 	.string	"Build cuda_13.0.r13.0/compiler.36424714_0"
        /*0030*/ 	.string	"-arch sm_100 -m 64 "



//--------------------- .note.nv.cuinfo           --------------------------
	.section	.note.nv.cuinfo,"",@"SHT_NOTE"
	.sectionflags	@"SHF_NOTE_NV_CUINFO"
        /*0018*/ 	.short	0x0002
        /*001a*/ 	.short	0x0064
        /*001c*/ 	.short	0x0082
	.zero		2


//--------------------- .nv.info                  --------------------------
	.section	.nv.info,"",@"SHT_CUDA_INFO"
	.align	4


	//----- nvinfo : EIATTR_REGCOUNT
	.align		4
        /*0000*/ 	.byte	0x04, 0x2f
        /*0002*/ 	.short	(.L_1 - .L_0)
	.align		4
.L_0:
        /*0004*/ 	.word	index@(_Z24maxpool2d_forward_kernelPKfPfiiiiii)
        /*0008*/ 	.word	0x00000020


	//----- nvinfo : EIATTR_FRAME_SIZE
	.align		4
.L_1:
        /*000c*/ 	.byte	0x04, 0x11
        /*000e*/ 	.short	(.L_3 - .L_2)
	.align		4
.L_2:
        /*0010*/ 	.word	index@(_Z24maxpool2d_forward_kernelPKfPfiiiiii)
        /*0014*/ 	.word	0x00000000


	//----- nvinfo : EIATTR_MIN_STACK_SIZE
	.align		4
.L_3:
        /*0018*/ 	.byte	0x04, 0x12
        /*001a*/ 	.short	(.L_5 - .L_4)
	.align		4
.L_4:
        /*001c*/ 	.word	index@(_Z24maxpool2d_forward_kernelPKfPfiiiiii)
        /*0020*/ 	.word	0x00000000
.L_5:


//--------------------- .nv.compat                --------------------------
	.section	.nv.compat,"",@"SHT_CUDA_COMPAT_INFO"
	.align	4
        /*0000*/ 	.byte	0x02, 0x09, 0x00, 0x00, 0x02, 0x02, 0x01, 0x00, 0x02, 0x05, 0x05, 0x00, 0x03, 0x07, 0x01, 0x01
        /*0010*/ 	.byte	0x02, 0x03, 0x00, 0x00, 0x02, 0x06, 0x01, 0x00, 0x04, 0x0b, 0x08, 0x00, 0x09, 0x00, 0x00, 0x00
        /*0020*/ 	.byte	0x00, 0x00, 0x00, 0x00


//--------------------- .nv.info._Z24maxpool2d_forward_kernelPKfPfiiiiii --------------------------
	.section	.nv.info._Z24maxpool2d_forward_kernelPKfPfiiiiii,"",@"SHT_CUDA_INFO"
	.sectionflags	@""
	.align	4


	//----- nvinfo : EIATTR_CUDA_API_VERSION
	.align		4
        /*0000*/ 	.byte	0x04, 0x37
        /*0002*/ 	.short	(.L_7 - .L_6)
.L_6:
        /*0004*/ 	.word	0x00000082


	//----- nvinfo : EIATTR_KPARAM_INFO
	.align		4
.L_7:
        /*0008*/ 	.byte	0x04, 0x17
        /*000a*/ 	.short	(.L_9 - .L_8)
.L_8:
        /*000c*/ 	.word	0x00000000
        /*0010*/ 	.short	0x0007
        /*0012*/ 	.short	0x0024
        /*0014*/ 	.byte	0x00, 0xf0, 0x11, 0x00


	//----- nvinfo : EIATTR_KPARAM_INFO
	.align		4
.L_9:
        /*0018*/ 	.byte	0x04, 0x17
        /*001a*/ 	.short	(.L_11 - .L_10)
.L_10:
        /*001c*/ 	.word	0x00000000
        /*0020*/ 	.short	0x0006
        /*0022*/ 	.short	0x0020
        /*0024*/ 	.byte	0x00, 0xf0, 0x11, 0x00


	//----- nvinfo : EIATTR_KPARAM_INFO
	.align		4
.L_11:
        /*0028*/ 	.byte	0x04, 0x17
        /*002a*/ 	.short	(.L_13 - .L_12)
.L_12:
        /*002c*/ 	.word	0x00000000
        /*0030*/ 	.short	0x0005
        /*0032*/ 	.short	0x001c
        /*0034*/ 	.byte	0x00, 0xf0, 0x11, 0x00


	//----- nvinfo : EIATTR_KPARAM_INFO
	.align		4
.L_13:
        /*0038*/ 	.byte	0x04, 0x17
        /*003a*/ 	.short	(.L_15 - .L_14)
.L_14:
        /*003c*/ 	.word	0x00000000
        /*0040*/ 	.short	0x0004
        /*0042*/ 	.short	0x0018
        /*0044*/ 	.byte	0x00, 0xf0, 0x11, 0x00


	//----- nvinfo : EIATTR_KPARAM_INFO
	.align		4
.L_15:
        /*0048*/ 	.byte	0x04, 0x17
        /*004a*/ 	.short	(.L_17 - .L_16)
.L_16:
        /*004c*/ 	.word	0x00000000
        /*0050*/ 	.short	0x0003
        /*0052*/ 	.short	0x0014
        /*0054*/ 	.byte	0x00, 0xf0, 0x11, 0x00


	//----- nvinfo : EIATTR_KPARAM_INFO
	.align		4
.L_17:
        /*0058*/ 	.byte	0x04, 0x17
        /*005a*/ 	.short	(.L_19 - .L_18)
.L_18:
        /*005c*/ 	.word	0x00000000
        /*0060*/ 	.short	0x0002
        /*0062*/ 	.short	0x0010
        /*0064*/ 	.byte	0x00, 0xf0, 0x11, 0x00


	//----- nvinfo : EIATTR_KPARAM_INFO
	.align		4
.L_19:
        /*0068*/ 	.byte	0x04, 0x17
        /*006a*/ 	.short	(.L_21 - .L_20)
.L_20:
        /*006c*/ 	.word	0x00000000
        /*0070*/ 	.short	0x0001
        /*0072*/ 	.short	0x0008
        /*0074*/ 	.byte	0x00, 0xf5, 0x21, 0x00


	//----- nvinfo : EIATTR_KPARAM_INFO
	.align		4
.L_21:
        /*0078*/ 	.byte	0x04, 0x17
        /*007a*/ 	.short	(.L_23 - .L_22)
.L_22:
        /*007c*/ 	.word	0x00000000
        /*0080*/ 	.short	0x0000
        /*0082*/ 	.short	0x0000
        /*0084*/ 	.byte	0x00, 0xf5, 0x21, 0x00


	//----- nvinfo : EIATTR_SPARSE_MMA_MASK
	.align		4
.L_23:
        /*0088*/ 	.byte	0x03, 0x50
        /*008a*/ 	.short	0x0000


	//----- nvinfo : EIATTR_MAXREG_COUNT
	.align		4
        /*008c*/ 	.byte	0x03, 0x1b
        /*008e*/ 	.short	0x00ff


	//----- nvinfo : EIATTR_MERCURY_ISA_VERSION
	.align		4
        /*0090*/ 	.byte	0x03, 0x5f
        /*0092*/ 	.short	0x0101


	//----- nvinfo : EIATTR_VRC_CTA_INIT_COUNT
	.align		4
        /*0094*/ 	.byte	0x02, 0x4a
	.zero		1
	.zero		1


	//----- nvinfo : EIATTR_EXIT_INSTR_OFFSETS
	.align		4
        /*0098*/ 	.byte	0x04, 0x1c
        /*009a*/ 	.short	(.L_25 - .L_24)


	//   ....[0]....
.L_24:
        /*009c*/ 	.word	0x00000350


	//   ....[1]....
        /*00a0*/ 	.word	0x000011d0


	//----- nvinfo : EIATTR_CRS_STACK_SIZE
	.align		4
.L_25:
        /*00a4*/ 	.byte	0x04, 0x1e
        /*00a6*/ 	.short	(.L_27 - .L_26)
.L_26:
        /*00a8*/ 	.word	0x00000000


	//----- nvinfo : EIATTR_CBANK_PARAM_SIZE
	.align		4
.L_27:
        /*00ac*/ 	.byte	0x03, 0x19
        /*00ae*/ 	.short	0x0028


	//----- nvinfo : EIATTR_PARAM_CBANK
	.align		4
        /*00b0*/ 	.byte	0x04, 0x0a
        /*00b2*/ 	.short	(.L_29 - .L_28)
	.align		4
.L_28:
        /*00b4*/ 	.word	index@(.nv.constant0._Z24maxpool2d_forward_kernelPKfPfiiiiii)
        /*00b8*/ 	.short	0x0380
        /*00ba*/ 	.short	0x0028


	//----- nvinfo : EIATTR_SW_WAR
	.align		4
.L_29:
        /*00bc*/ 	.byte	0x04, 0x36
        /*00be*/ 	.short	(.L_31 - .L_30)
.L_30:
        /*00c0*/ 	.word	0x00000008
.L_31:


//--------------------- .nv.callgraph             --------------------------
	.section	.nv.callgraph,"",@"SHT_CUDA_CALLGRAPH"
	.align	4
	.sectionentsize	8
	.align		4
        /*0000*/ 	.word	0x00000000
	.align		4
        /*0004*/ 	.word	0xffffffff
	.align		4
        /*0008*/ 	.word	0x00000000
	.align		4
        /*000c*/ 	.word	0xfffffffe
	.align		4
        /*0010*/ 	.word	0x00000000
	.align		4
        /*0014*/ 	.word	0xfffffffd
	.align		4
        /*0018*/ 	.word	0x00000000
	.align		4
        /*001c*/ 	.word	0xfffffffc


//--------------------- .text._Z24maxpool2d_forward_kernelPKfPfiiiiii --------------------------
	.section	.text._Z24maxpool2d_forward_kernelPKfPfiiiiii,"ax",@progbits
	.align	128
        .global         _Z24maxpool2d_forward_kernelPKfPfiiiiii
        .type           _Z24maxpool2d_forward_kernelPKfPfiiiiii,@function
        .size           _Z24maxpool2d_forward_kernelPKfPfiiiiii,(.L_x_10 - _Z24maxpool2d_forward_kernelPKfPfiiiiii)
        .other          _Z24maxpool2d_forward_kernelPKfPfiiiiii,@"STO_CUDA_ENTRY STV_DEFAULT"
_Z24maxpool2d_forward_kernelPKfPfiiiiii:
.text._Z24maxpool2d_forward_kernelPKfPfiiiiii:
[----:B------:R-:W-:Y:S08]  /*0000*/  LDC R1, c[0x0][0x37c] ;  /* 0x0000df00ff017b82 */ /* 0x000ff00000000800 */
[----:B------:R-:W0:Y:S01]  /*0010*/  LDC.64 R12, c[0x0][0x3a0] ;  /* 0x0000e800ff0c7b82 */ /* 0x000e220000000a00 */
[----:B------:R-:W1:Y:S07]  /*0020*/  LDCU UR4, c[0x0][0x398] ;  /* 0x00007300ff0477ac */ /* 0x000e6e0008000800 */
[----:B------:R-:W2:Y:S01]  /*0030*/  LDC R5, c[0x0][0x39c] ;  /* 0x0000e700ff057b82 */ /* 0x000ea20000000800 */
[----:B0-----:R-:W-:-:S02]  /*0040*/  IABS R8, R13 ;  /* 0x0000000d00087213 */ /* 0x001fc40000000000 */
[----:B-1----:R-:W-:-:S05]  /*0050*/  IADD3 R0, PT, PT, -R12, UR4, RZ ;  /* 0x000000040c007c10 */ /* 0x002fca000fffe1ff */
[----:B------:R-:W0:Y:S01]  /*0060*/  S2UR UR4, SR_CTAID.X ;  /* 0x00000000000479c3 */ /* 0x000e220000002500 */
[----:B------:R-:W1:Y:S01]  /*0070*/  I2F.RP R4, R8 ;  /* 0x0000000800047306 */ /* 0x000e620000209400 */
[----:B--2---:R-:W-:-:S07]  /*0080*/  IMAD.IADD R6, R5, 0x1, -R12 ;  /* 0x0000000105067824 */ /* 0x004fce00078e0a0c */
[----:B-1----:R-:W1:Y:S02]  /*0090*/  MUFU.RCP R4, R4 ;  /* 0x0000000400047308 */ /* 0x002e640000001000 */
[----:B-1----:R-:W-:Y:S01]  /*00a0*/  VIADD R2, R4, 0xffffffe ;  /* 0x0ffffffe04027836 */ /* 0x002fe20000000000 */
[----:B------:R-:W-:Y:S02]  /*00b0*/  IABS R4, R6 ;  /* 0x0000000600047213 */ /* 0x000fe40000000000 */
[----:B------:R-:W-:-:S03]  /*00c0*/  LOP3.LUT R6, R6, R13, RZ, 0x3c, !PT ;  /* 0x0000000d06067212 */ /* 0x000fc600078e3cff */
[----:B------:R1:W2:Y:S01]  /*00d0*/  F2I.FTZ.U32.TRUNC.NTZ R3, R2 ;  /* 0x0000000200037305 */ /* 0x0002a2000021f000 */
[----:B------:R-:W-:Y:S01]  /*00e0*/  ISETP.GE.AND P5, PT, R6, RZ, PT ;  /* 0x000000ff0600720c */ /* 0x000fe20003fa6270 */
[----:B-1----:R-:W-:Y:S02]  /*00f0*/  IMAD.MOV.U32 R2, RZ, RZ, RZ ;  /* 0x000000ffff027224 */ /* 0x002fe400078e00ff */
[----:B--2---:R-:W-:-:S04]  /*0100*/  IMAD.MOV R7, RZ, RZ, -R3 ;  /* 0x000000ffff077224 */ /* 0x004fc800078e0a03 */
[----:B------:R-:W-:Y:S01]  /*0110*/  IMAD R5, R7, R8, RZ ;  /* 0x0000000807057224 */ /* 0x000fe200078e02ff */
[----:B------:R-:W-:Y:S02]  /*0120*/  IABS R7, R0 ;  /* 0x0000000000077213 */ /* 0x000fe40000000000 */
[----:B------:R-:W-:Y:S01]  /*0130*/  LOP3.LUT R0, R0, R13, RZ, 0x3c, !PT ;  /* 0x0000000d00007212 */ /* 0x000fe200078e3cff */
[----:B------:R-:W-:-:S03]  /*0140*/  IMAD.HI.U32 R3, R3, R5, R2 ;  /* 0x0000000503037227 */ /* 0x000fc600078e0002 */
[----:B------:R-:W-:Y:S01]  /*0150*/  ISETP.GE.AND P3, PT, R0, RZ, PT ;  /* 0x000000ff0000720c */ /* 0x000fe20003f66270 */
[----:B------:R-:W-:Y:S02]  /*0160*/  IMAD.MOV.U32 R5, RZ, RZ, R7 ;  /* 0x000000ffff057224 */ /* 0x000fe400078e0007 */
[----:B------:R-:W-:Y:S02]  /*0170*/  IMAD.MOV.U32 R7, RZ, RZ, R4 ;  /* 0x000000ffff077224 */ /* 0x000fe400078e0004 */
[----:B------:R-:W-:-:S04]  /*0180*/  IMAD.HI.U32 R2, R3, R5, RZ ;  /* 0x0000000503027227 */ /* 0x000fc800078e00ff */
[----:B------:R-:W-:-:S04]  /*0190*/  IMAD.HI.U32 R4, R3, R7, RZ ;  /* 0x0000000703047227 */ /* 0x000fc800078e00ff */
[----:B------:R-:W-:Y:S02]  /*01a0*/  IMAD.MOV R3, RZ, RZ, -R2 ;  /* 0x000000ffff037224 */ /* 0x000fe400078e0a02 */
[----:B------:R-:W-:Y:S02]  /*01b0*/  IMAD.MOV R9, RZ, RZ, -R4 ;  /* 0x000000ffff097224 */ /* 0x000fe400078e0a04 */
[C---:B------:R-:W-:Y:S02]  /*01c0*/  IMAD R3, R8.reuse, R3, R5 ;  /* 0x0000000308037224 */ /* 0x040fe400078e0205 */
[C---:B------:R-:W-:Y:S02]  /*01d0*/  IMAD R5, R8.reuse, R9, R7 ;  /* 0x0000000908057224 */ /* 0x040fe400078e0207 */
[----:B------:R-:W0:Y:S01]  /*01e0*/  S2R R9, SR_TID.X ;  /* 0x0000000000097919 */ /* 0x000e220000002100 */
[C---:B------:R-:W-:Y:S02]  /*01f0*/  ISETP.GT.U32.AND P2, PT, R8.reuse, R3, PT ;  /* 0x000000030800720c */ /* 0x040fe40003f44070 */
[----:B------:R-:W-:-:S11]  /*0200*/  ISETP.GT.U32.AND P4, PT, R8, R5, PT ;  /* 0x000000050800720c */ /* 0x000fd60003f84070 */
[--C-:B------:R-:W-:Y:S02]  /*0210*/  @!P2 IMAD.IADD R3, R3, 0x1, -R8.reuse ;  /* 0x000000010303a824 */ /* 0x100fe400078e0a08 */
[----:B------:R-:W-:Y:S02]  /*0220*/  @!P4 IMAD.IADD R5, R5, 0x1, -R8 ;  /* 0x000000010505c824 */ /* 0x000fe400078e0a08 */
[----:B------:R-:W-:Y:S01]  /*0230*/  @!P2 VIADD R2, R2, 0x1 ;  /* 0x000000010202a836 */ /* 0x000fe20000000000 */
[-C--:B------:R-:W-:Y:S01]  /*0240*/  ISETP.GE.U32.AND P0, PT, R3, R8.reuse, PT ;  /* 0x000000080300720c */ /* 0x080fe20003f06070 */
[----:B------:R-:W-:Y:S01]  /*0250*/  @!P4 VIADD R4, R4, 0x1 ;  /* 0x000000010404c836 */ /* 0x000fe20000000000 */
[----:B------:R-:W-:Y:S02]  /*0260*/  ISETP.GE.U32.AND P1, PT, R5, R8, PT ;  /* 0x000000080500720c */ /* 0x000fe40003f26070 */
[----:B------:R-:W0:Y:S09]  /*0270*/  LDC R8, c[0x0][0x360] ;  /* 0x0000d800ff087b82 */ /* 0x000e320000000800 */
[----:B------:R-:W-:Y:S01]  /*0280*/  @P0 VIADD R2, R2, 0x1 ;  /* 0x0000000102020836 */ /* 0x000fe20000000000 */
[----:B------:R-:W-:Y:S01]  /*0290*/  ISETP.NE.AND P0, PT, R13, RZ, PT ;  /* 0x000000ff0d00720c */ /* 0x000fe20003f05270 */
[----:B------:R-:W-:Y:S01]  /*02a0*/  @P1 VIADD R4, R4, 0x1 ;  /* 0x0000000104041836 */ /* 0x000fe20000000000 */
[----:B------:R-:W-:Y:S01]  /*02b0*/  LOP3.LUT R13, RZ, R13, RZ, 0x33, !PT ;  /* 0x0000000dff0d7212 */ /* 0x000fe200078e33ff */
[----:B------:R-:W-:-:S02]  /*02c0*/  @!P3 IMAD.MOV R2, RZ, RZ, -R2 ;  /* 0x000000ffff02b224 */ /* 0x000fc400078e0a02 */
[----:B------:R-:W-:-:S03]  /*02d0*/  @!P5 IMAD.MOV R4, RZ, RZ, -R4 ;  /* 0x000000ffff04d224 */ /* 0x000fc600078e0a04 */
[C---:B------:R-:W-:Y:S02]  /*02e0*/  SEL R7, R13.reuse, R2, !P0 ;  /* 0x000000020d077207 */ /* 0x040fe40004000000 */
[----:B------:R-:W-:Y:S01]  /*02f0*/  SEL R4, R13, R4, !P0 ;  /* 0x000000040d047207 */ /* 0x000fe20004000000 */
[----:B0-----:R-:W-:-:S04]  /*0300*/  IMAD R8, R8, UR4, R9 ;  /* 0x0000000408087c24 */ /* 0x001fc8000f8e0209 */
[----:B------:R-:W-:Y:S02]  /*0310*/  IMAD R0, R7, R4, R7 ;  /* 0x0000000407007224 */ /* 0x000fe400078e0207 */
[----:B------:R-:W-:-:S04]  /*0320*/  VIADD R11, R4, 0x1 ;  /* 0x00000001040b7836 */ /* 0x000fc80000000000 */
[----:B------:R-:W-:-:S05]  /*0330*/  IMAD.IADD R9, R11, 0x1, R0 ;  /* 0x000000010b097824 */ /* 0x000fca00078e0200 */
[----:B------:R-:W-:-:S13]  /*0340*/  ISETP.GE.AND P0, PT, R8, R9, PT ;  /* 0x000000090800720c */ /* 0x000fda0003f06270 */
[----:B------:R-:W-:Y:S05]  /*0350*/  @P0 EXIT ;  /* 0x000000000000094d */ /* 0x000fea0003800000 */
[-C--:B------:R-:W-:Y:S01]  /*0360*/  IABS R5, R11.reuse ;  /* 0x0000000b00057213 */ /* 0x080fe20000000000 */
[----:B------:R-:W0:Y:S01]  /*0370*/  S2UR UR7, SR_CTAID.Z ;  /* 0x00000000000779c3 */ /* 0x000e220000002700 */
[----:B------:R-:W-:Y:S01]  /*0380*/  IABS R6, R8 ;  /* 0x0000000800067213 */ /* 0x000fe20000000000 */
[----:B------:R-:W1:Y:S01]  /*0390*/  LDCU.64 UR10, c[0x0][0x358] ;  /* 0x00006b00ff0a77ac */ /* 0x000e620008000a00 */
[----:B------:R-:W2:Y:S01]  /*03a0*/  I2F.RP R0, R5 ;  /* 0x0000000500007306 */ /* 0x000ea20000209400 */
[----:B------:R-:W-:Y:S01]  /*03b0*/  IABS R10, R11 ;  /* 0x0000000b000a7213 */ /* 0x000fe20000000000 */
[----:B------:R-:W-:-:S03]  /*03c0*/  VIADD R7, R7, 0x1 ;  /* 0x0000000107077836 */ /* 0x000fc60000000000 */
[----:B------:R-:W3:Y:S03]  /*03d0*/  S2UR UR8, SR_CTAID.Y ;  /* 0x00000000000879c3 */ /* 0x000ee60000002600 */
[----:B--2---:R-:W2:Y:S02]  /*03e0*/  MUFU.RCP R0, R0 ;  /* 0x0000000000007308 */ /* 0x004ea40000001000 */
[----:B--2---:R-:W-:-:S06]  /*03f0*/  VIADD R2, R0, 0xffffffe ;  /* 0x0ffffffe00027836 */ /* 0x004fcc0000000000 */
[----:B------:R2:W4:Y:S02]  /*0400*/  F2I.FTZ.U32.TRUNC.NTZ R3, R2 ;  /* 0x0000000200037305 */ /* 0x000524000021f000 */
[----:B--2---:R-:W-:Y:S02]  /*0410*/  IMAD.MOV.U32 R2, RZ, RZ, RZ ;  /* 0x000000ffff027224 */ /* 0x004fe400078e00ff */
[----:B----4-:R-:W-:-:S04]  /*0420*/  IMAD.MOV R4, RZ, RZ, -R3 ;  /* 0x000000ffff047224 */ /* 0x010fc800078e0a03 */
[----:B------:R-:W-:Y:S02]  /*0430*/  IMAD R13, R4, R5, RZ ;  /* 0x00000005040d7224 */ /* 0x000fe400078e02ff */
[----:B------:R-:W-:Y:S02]  /*0440*/  IMAD.MOV.U32 R4, RZ, RZ, R6 ;  /* 0x000000ffff047224 */ /* 0x000fe400078e0006 */
[----:B------:R-:W-:-:S04]  /*0450*/  IMAD.HI.U32 R3, R3, R13, R2 ;  /* 0x0000000d03037227 */ /* 0x000fc800078e0002 */
[----:B------:R-:W-:Y:S02]  /*0460*/  IMAD.MOV R13, RZ, RZ, -R10 ;  /* 0x000000ffff0d7224 */ /* 0x000fe400078e0a0a */
[----:B------:R-:W-:-:S04]  /*0470*/  IMAD.HI.U32 R10, R3, R4, RZ ;  /* 0x00000004030a7227 */ /* 0x000fc800078e00ff */
[----:B------:R-:W-:Y:S02]  /*0480*/  IMAD R0, R10, R13, R4 ;  /* 0x0000000d0a007224 */ /* 0x000fe400078e0204 */
[----:B------:R-:W-:-:S03]  /*0490*/  IMAD.MOV.U32 R6, RZ, RZ, -0x800001 ;  /* 0xff7fffffff067424 */ /* 0x000fc600078e00ff */
[----:B------:R-:W-:-:S13]  /*04a0*/  ISETP.GT.U32.AND P1, PT, R5, R0, PT ;  /* 0x000000000500720c */ /* 0x000fda0003f24070 */
[----:B------:R-:W-:Y:S02]  /*04b0*/  @!P1 IMAD.IADD R0, R0, 0x1, -R5 ;  /* 0x0000000100009824 */ /* 0x000fe400078e0a05 */
[----:B------:R-:W-:Y:S01]  /*04c0*/  @!P1 VIADD R10, R10, 0x1 ;  /* 0x000000010a0a9836 */ /* 0x000fe20000000000 */
[----:B------:R-:W-:Y:S02]  /*04d0*/  ISETP.NE.AND P1, PT, R11, RZ, PT ;  /* 0x000000ff0b00720c */ /* 0x000fe40003f25270 */
[----:B------:R-:W-:Y:S02]  /*04e0*/  ISETP.GE.U32.AND P0, PT, R0, R5, PT ;  /* 0x000000050000720c */ /* 0x000fe40003f06070 */
[----:B------:R-:W-:-:S04]  /*04f0*/  LOP3.LUT R0, R8, R11, RZ, 0x3c, !PT ;  /* 0x0000000b08007212 */ /* 0x000fc800078e3cff */
[----:B------:R-:W-:-:S07]  /*0500*/  ISETP.GE.AND P2, PT, R0, RZ, PT ;  /* 0x000000ff0000720c */ /* 0x000fce0003f46270 */
[----:B------:R-:W-:Y:S01]  /*0510*/  @P0 VIADD R10, R10, 0x1 ;  /* 0x000000010a0a0836 */ /* 0x000fe20000000000 */
[----:B------:R-:W-:-:S05]  /*0520*/  ISETP.GE.AND P0, PT, R12, 0x1, PT ;  /* 0x000000010c00780c */ /* 0x000fca0003f06270 */
[----:B------:R-:W-:Y:S01]  /*0530*/  @!P2 IMAD.MOV R10, RZ, RZ, -R10 ;  /* 0x000000ffff0aa224 */ /* 0x000fe200078e0a0a */
[----:B------:R-:W-:-:S05]  /*0540*/  @!P1 LOP3.LUT R10, RZ, R11, RZ, 0x33, !PT ;  /* 0x0000000bff0a9212 */ /* 0x000fca00078e33ff */
[----:B------:R-:W-:-:S04]  /*0550*/  IMAD.MOV R0, RZ, RZ, -R10 ;  /* 0x000000ffff007224 */ /* 0x000fc800078e0a0a */
[----:B------:R-:W-:Y:S01]  /*0560*/  IMAD R8, R11, R0, R8 ;  /* 0x000000000b087224 */ /* 0x000fe200078e0208 */
[----:B01-3--:R-:W-:Y:S06]  /*0570*/  @!P0 BRA `(.L_x_0) ;  /* 0x0000000800f48947 */ /* 0x00bfec0003800000 */
[----:B------:R-:W0:Y:S01]  /*0580*/  LDCU UR6, c[0x0][0x394] ;  /* 0x00007280ff0677ac */ /* 0x000e220008000800 */
[C---:B------:R-:W-:Y:S01]  /*0590*/  LOP3.LUT R18, R12.reuse, 0xf, RZ, 0xc0, !PT ;  /* 0x0000000f0c127812 */ /* 0x040fe200078ec0ff */
[----:B------:R-:W-:Y:S01]  /*05a0*/  IMAD.MOV.U32 R6, RZ, RZ, -0x800001 ;  /* 0xff7fffffff067424 */ /* 0x000fe200078e00ff */
[C---:B------:R-:W-:Y:S01]  /*05b0*/  LOP3.LUT R16, R12.reuse, 0x7, RZ, 0xc0, !PT ;  /* 0x000000070c107812 */ /* 0x040fe200078ec0ff */
[----:B------:R-:W-:Y:S01]  /*05c0*/  UMOV UR4, URZ ;  /* 0x000000ff00047c82 */ /* 0x000fe20008000000 */
[C---:B------:R-:W-:Y:S02]  /*05d0*/  LOP3.LUT R0, R12.reuse, 0x7ffffff0, RZ, 0xc0, !PT ;  /* 0x7ffffff00c007812 */ /* 0x040fe400078ec0ff */
[----:B------:R-:W-:Y:S01]  /*05e0*/  LOP3.LUT R12, R12, 0x3, RZ, 0xc0, !PT ;  /* 0x000000030c0c7812 */ /* 0x000fe200078ec0ff */
[----:B0-----:R-:W-:-:S12]  /*05f0*/  UIMAD UR6, UR7, UR6, UR8 ;  /* 0x00000006070672a4 */ /* 0x001fd8000f8e0208 */
.L_x_8:
[----:B------:R-:W0:Y:S01]  /*0600*/  LDCU.64 UR12, c[0x0][0x3a0] ;  /* 0x00007400ff0c77ac */ /* 0x000e220008000a00 */
[----:B------:R-:W1:Y:S01]  /*0610*/  LDC R20, c[0x0][0x398] ;  /* 0x0000e600ff147b82 */ /* 0x000e620000000800 */
[----:B------:R-:W-:Y:S01]  /*0620*/  IMAD.MOV.U32 R4, RZ, RZ, RZ ;  /* 0x000000ffff047224 */ /* 0x000fe200078e00ff */
[----:B0-----:R-:W-:Y:S01]  /*0630*/  UISETP.GE.U32.AND UP0, UPT, UR12, 0x10, UPT ;  /* 0x000000100c00788c */ /* 0x001fe2000bf06070 */
[----:B------:R-:W-:-:S04]  /*0640*/  IMAD.U32 R15, RZ, RZ, UR13 ;  /* 0x0000000dff0f7e24 */ /* 0x000fc8000f8e00ff */
[----:B------:R-:W-:Y:S01]  /*0650*/  IMAD R13, R10, R15, UR4 ;  /* 0x000000040a0d7e24 */ /* 0x000fe2000f8e020f */
[----:B------:R-:W-:-:S03]  /*0660*/  UIADD3 UR4, UPT, UPT, UR4, 0x1, URZ ;  /* 0x0000000104047890 */ /* 0x000fc6000fffe0ff */
[----:B-1----:R-:W-:Y:S01]  /*0670*/  IMAD R14, R20, UR6, R13 ;  /* 0x00000006140e7c24 */ /* 0x002fe2000f8e020d */
[----:B------:R-:W-:Y:S01]  /*0680*/  UISETP.NE.AND UP1, UPT, UR4, UR12, UPT ;  /* 0x0000000c0400728c */ /* 0x000fe2000bf25270 */
[----:B------:R-:W-:Y:S10]  /*0690*/  BRA.U !UP0, `(.L_x_1) ;  /* 0x00000005082c7547 */ /* 0x000ff4000b800000 */
[----:B------:R-:W0:Y:S01]  /*06a0*/  LDC R15, c[0x0][0x3a4] ;  /* 0x0000e900ff0f7b82 */ /* 0x000e220000000800 */
[----:B------:R-:W-:Y:S01]  /*06b0*/  ISETP.GE.AND P0, PT, R13, R20, PT ;  /* 0x000000140d00720c */ /* 0x000fe20003f06270 */
[----:B------:R-:W1:Y:S01]  /*06c0*/  LDCU UR9, c[0x0][0x39c] ;  /* 0x00007380ff0977ac */ /* 0x000e620008000800 */
[----:B------:R-:W-:-:S05]  /*06d0*/  UMOV UR5, URZ ;  /* 0x000000ff00057c82 */ /* 0x000fca0008000000 */
[----:B------:R-:W2:Y:S06]  /*06e0*/  LDC.64 R2, c[0x0][0x380] ;  /* 0x0000e000ff027b82 */ /* 0x000eac0000000a00 */
.L_x_2:
[----:B0-----:R-:W-:-:S04]  /*06f0*/  IMAD R17, R8, R15, UR5 ;  /* 0x0000000508117e24 */ /* 0x001fc8000f8e020f */
[C---:B------:R-:W-:Y:S01]  /*0700*/  VIADD R4, R17.reuse, 0x1 ;  /* 0x0000000111047836 */ /* 0x040fe20000000000 */
[C---:B-1----:R-:W-:Y:S01]  /*0710*/  ISETP.GE.OR P5, PT, R17.reuse, UR9, P0 ;  /* 0x0000000911007c0c */ /* 0x042fe200087a6670 */
[----:B------:R-:W-:Y:S02]  /*0720*/  VIADD R19, R17, 0x2 ;  /* 0x0000000211137836 */ /* 0x000fe40000000000 */
[----:B------:R-:W-:Y:S01]  /*0730*/  IMAD R5, R14, UR9, R17 ;  /* 0x000000090e057c24 */ /* 0x000fe2000f8e0211 */
[----:B------:R-:W-:Y:S02]  /*0740*/  ISETP.GE.OR P4, PT, R4, UR9, P0 ;  /* 0x0000000904007c0c */ /* 0x000fe40008786670 */
[----:B------:R-:W-:Y:S01]  /*0750*/  ISETP.GE.OR P3, PT, R19, UR9, P0 ;  /* 0x0000000913007c0c */ /* 0x000fe20008766670 */
[----:B------:R-:W-:Y:S02]  /*0760*/  VIADD R19, R17, 0x3 ;  /* 0x0000000311137836 */ /* 0x000fe40000000000 */
[----:B--2---:R-:W-:-:S03]  /*0770*/  IMAD.WIDE R4, R5, 0x4, R2 ;  /* 0x0000000405047825 */ /* 0x004fc600078e0202 */
[----:B------:R-:W-:Y:S02]  /*0780*/  ISETP.GE.OR P1, PT, R19, UR9, P0 ;  /* 0x0000000913007c0c */ /* 0x000fe40008726670 */
[----:B------:R-:W2:Y:S04]  /*0790*/  @!P5 LDG.E R21, desc[UR10][R4.64] ;  /* 0x0000000a0415d981 */ /* 0x000ea8000c1e1900 */
[----:B------:R-:W3:Y:S04]  /*07a0*/  @!P4 LDG.E R23, desc[UR10][R4.64+0x4] ;  /* 0x0000040a0417c981 */ /* 0x000ee8000c1e1900 */
[----:B------:R-:W4:Y:S04]  /*07b0*/  @!P3 LDG.E R25, desc[UR10][R4.64+0x8] ;  /* 0x0000080a0419b981 */ /* 0x000f28000c1e1900 */
[----:B------:R-:W5:Y:S01]  /*07c0*/  @!P1 LDG.E R19, desc[UR10][R4.64+0xc] ;  /* 0x00000c0a04139981 */ /* 0x000f62000c1e1900 */
[----:B------:R-:W-:-:S02]  /*07d0*/  VIADD R20, R17, 0x4 ;  /* 0x0000000411147836 */ /* 0x000fc40000000000 */
[----:B------:R-:W-:-:S03]  /*07e0*/  VIADD R22, R17, 0x6 ;  /* 0x0000000611167836 */ /* 0x000fc60000000000 */
[----:B------:R-:W-:Y:S01]  /*07f0*/  ISETP.GE.OR P2, PT, R20, UR9, P0 ;  /* 0x0000000914007c0c */ /* 0x000fe20008746670 */
[----:B------:R-:W-:-:S05]  /*0800*/  VIADD R20, R17, 0x5 ;  /* 0x0000000511147836 */ /* 0x000fca0000000000 */
[----:B------:R-:W-:Y:S01]  /*0810*/  ISETP.GE.OR P6, PT, R20, UR9, P0 ;  /* 0x0000000914007c0c */ /* 0x000fe200087c6670 */
[C---:B------:R-:W-:Y:S01]  /*0820*/  VIADD R20, R17.reuse, 0x7 ;  /* 0x0000000711147836 */ /* 0x040fe20000000000 */
[----:B--2---:R-:W-:Y:S02]  /*0830*/  @!P5 FMNMX R6, R6, R21, !PT ;  /* 0x000000150606d209 */ /* 0x004fe40007800000 */
[----:B------:R-:W-:Y:S01]  /*0840*/  ISETP.GE.OR P5, PT, R22, UR9, P0 ;  /* 0x0000000916007c0c */ /* 0x000fe200087a6670 */
[C---:B------:R-:W-:Y:S01]  /*0850*/  VIADD R22, R17.reuse, 0x8 ;  /* 0x0000000811167836 */ /* 0x040fe20000000000 */
[----:B---3--:R-:W-:Y:S01]  /*0860*/  @!P4 FMNMX R6, R6, R23, !PT ;  /* 0x000000170606c209 */ /* 0x008fe20007800000 */
[----:B------:R-:W2:Y:S01]  /*0870*/  @!P2 LDG.E R21, desc[UR10][R4.64+0x10] ;  /* 0x0000100a0415a981 */ /* 0x000ea2000c1e1900 */
[----:B------:R-:W-:Y:S01]  /*0880*/  ISETP.GE.OR P4, PT, R20, UR9, P0 ;  /* 0x0000000914007c0c */ /* 0x000fe20008786670 */
[----:B------:R-:W-:Y:S01]  /*0890*/  VIADD R20, R17, 0x9 ;  /* 0x0000000911147836 */ /* 0x000fe20000000000 */
[----:B----4-:R-:W-:-:S02]  /*08a0*/  @!P3 FMNMX R6, R6, R25, !PT ;  /* 0x000000190606b209 */ /* 0x010fc40007800000 */
[----:B------:R-:W-:Y:S01]  /*08b0*/  ISETP.GE.OR P3, PT, R22, UR9, P0 ;  /* 0x0000000916007c0c */ /* 0x000fe20008766670 */
[----:B------:R-:W3:Y:S01]  /*08c0*/  @!P6 LDG.E R25, desc[UR10][R4.64+0x14] ;  /* 0x0000140a0419e981 */ /* 0x000ee2000c1e1900 */
[----:B-----5:R-:W-:Y:S02]  /*08d0*/  @!P1 FMNMX R6, R6, R19, !PT ;  /* 0x0000001306069209 */ /* 0x020fe40007800000 */
[----:B------:R-:W-:Y:S01]  /*08e0*/  ISETP.GE.OR P1, PT, R20, UR9, P0 ;  /* 0x0000000914007c0c */ /* 0x000fe20008726670 */
[----:B------:R-:W4:Y:S04]  /*08f0*/  @!P5 LDG.E R27, desc[UR10][R4.64+0x18] ;  /* 0x0000180a041bd981 */ /* 0x000f28000c1e1900 */
[----:B------:R-:W5:Y:S04]  /*0900*/  @!P4 LDG.E R29, desc[UR10][R4.64+0x1c] ;  /* 0x00001c0a041dc981 */ /* 0x000f68000c1e1900 */
[----:B------:R-:W5:Y:S04]  /*0910*/  @!P3 LDG.E R23, desc[UR10][R4.64+0x20] ;  /* 0x0000200a0417b981 */ /* 0x000f68000c1e1900 */
[----:B------:R-:W5:Y:S01]  /*0920*/  @!P1 LDG.E R19, desc[UR10][R4.64+0x24] ;  /* 0x0000240a04139981 */ /* 0x000f62000c1e1900 */
[----:B------:R-:W-:-:S02]  /*0930*/  VIADD R20, R17, 0xa ;  /* 0x0000000a11147836 */ /* 0x000fc40000000000 */
[C---:B------:R-:W-:Y:S01]  /*0940*/  VIADD R22, R17.reuse, 0xe ;  /* 0x0000000e11167836 */ /* 0x040fe20000000000 */
[----:B--2---:R-:W-:Y:S02]  /*0950*/  @!P2 FMNMX R6, R6, R21, !PT ;  /* 0x000000150606a209 */ /* 0x004fe40007800000 */
[----:B------:R-:W-:Y:S01]  /*0960*/  ISETP.GE.OR P2, PT, R20, UR9, P0 ;  /* 0x0000000914007c0c */ /* 0x000fe20008746670 */
[C---:B------:R-:W-:Y:S02]  /*0970*/  VIADD R20, R17.reuse, 0xb ;  /* 0x0000000b11147836 */ /* 0x040fe40000000000 */
[C---:B------:R-:W-:Y:S01]  /*0980*/  VIADD R21, R17.reuse, 0xc ;  /* 0x0000000c11157836 */ /* 0x040fe20000000000 */
[----:B---3--:R-:W-:Y:S02]  /*0990*/  @!P6 FMNMX R6, R6, R25, !PT ;  /* 0x000000190606e209 */ /* 0x008fe40007800000 */
[----:B------:R-:W-:Y:S01]  /*09a0*/  ISETP.GE.OR P6, PT, R20, UR9, P0 ;  /* 0x0000000914007c0c */ /* 0x000fe200087c6670 */
[----:B------:R-:W-:Y:S01]  /*09b0*/  VIADD R20, R17, 0xd ;  /* 0x0000000d11147836 */ /* 0x000fe20000000000 */
[----:B----4-:R-:W-:-:S02]  /*09c0*/  @!P5 FMNMX R6, R6, R27, !PT ;  /* 0x0000001b0606d209 */ /* 0x010fc40007800000 */
[----:B------:R-:W-:Y:S02]  /*09d0*/  ISETP.GE.OR P5, PT, R21, UR9, P0 ;  /* 0x0000000915007c0c */ /* 0x000fe400087a6670 */
[----:B-----5:R-:W-:Y:S01]  /*09e0*/  @!P4 FMNMX R6, R6, R29, !PT ;  /* 0x0000001d0606c209 */ /* 0x020fe20007800000 */
[----:B------:R-:W2:Y:S01]  /*09f0*/  @!P2 LDG.E R21, desc[UR10][R4.64+0x28] ;  /* 0x0000280a0415a981 */ /* 0x000ea2000c1e1900 */
[----:B------:R-:W-:Y:S01]  /*0a00*/  ISETP.GE.OR P4, PT, R20, UR9, P0 ;  /* 0x0000000914007c0c */ /* 0x000fe20008786670 */
[----:B------:R-:W-:Y:S01]  /*0a10*/  VIADD R20, R17, 0xf ;  /* 0x0000000f11147836 */ /* 0x000fe20000000000 */
[----:B------:R-:W-:Y:S02]  /*0a20*/  @!P3 FMNMX R6, R6, R23, !PT ;  /* 0x000000170606b209 */ /* 0x000fe40007800000 */
[----:B------:R-:W-:Y:S01]  /*0a30*/  ISETP.GE.OR P3, PT, R22, UR9, P0 ;  /* 0x0000000916007c0c */ /* 0x000fe20008766670 */
[----:B------:R-:W3:Y:S01]  /*0a40*/  @!P6 LDG.E R17, desc[UR10][R4.64+0x2c] ;  /* 0x00002c0a0411e981 */ /* 0x000ee2000c1e1900 */
[----:B------:R-:W-:-:S02]  /*0a50*/  @!P1 FMNMX R6, R6, R19, !PT ;  /* 0x0000001306069209 */ /* 0x000fc40007800000 */
[----:B------:R-:W-:Y:S01]  /*0a60*/  ISETP.GE.OR P1, PT, R20, UR9, P0 ;  /* 0x0000000914007c0c */ /* 0x000fe20008726670 */
[----:B------:R-:W4:Y:S04]  /*0a70*/  @!P5 LDG.E R19, desc[UR10][R4.64+0x30] ;  /* 0x0000300a0413d981 */ /* 0x000f28000c1e1900 */
[----:B------:R-:W5:Y:S04]  /*0a80*/  @!P4 LDG.E R23, desc[UR10][R4.64+0x34] ;  /* 0x0000340a0417c981 */ /* 0x000f68000c1e1900 */
[----:B------:R-:W5:Y:S04]  /*0a90*/  @!P3 LDG.E R25, desc[UR10][R4.64+0x38] ;  /* 0x0000380a0419b981 */ /* 0x000f68000c1e1900 */
[----:B------:R-:W5:Y:S01]  /*0aa0*/  @!P1 LDG.E R27, desc[UR10][R4.64+0x3c] ;  /* 0x00003c0a041b9981 */ /* 0x000f62000c1e1900 */
[----:B------:R-:W-:Y:S01]  /*0ab0*/  UIADD3 UR5, UPT, UPT, UR5, 0x10, URZ ;  /* 0x0000001005057890 */ /* 0x000fe2000fffe0ff */
[----:B--2---:R-:W-:-:S05]  /*0ac0*/  @!P2 FMNMX R6, R6, R21, !PT ;  /* 0x000000150606a209 */ /* 0x004fca0007800000 */
[----:B------:R-:W-:Y:S02]  /*0ad0*/  ISETP.NE.AND P2, PT, R0, UR5, PT ;  /* 0x0000000500007c0c */ /* 0x000fe4000bf45270 */
[----:B---3--:R-:W-:-:S04]  /*0ae0*/  @!P6 FMNMX R6, R6, R17, !PT ;  /* 0x000000110606e209 */ /* 0x008fc80007800000 */
[----:B----4-:R-:W-:-:S04]  /*0af0*/  @!P5 FMNMX R6, R6, R19, !PT ;  /* 0x000000130606d209 */ /* 0x010fc80007800000 */
[----:B-----5:R-:W-:-:S04]  /*0b00*/  @!P4 FMNMX R6, R6, R23, !PT ;  /* 0x000000170606c209 */ /* 0x020fc80007800000 */
[----:B------:R-:W-:-:S04]  /*0b10*/  @!P3 FMNMX R6, R6, R25, !PT ;  /* 0x000000190606b209 */ /* 0x000fc80007800000 */
[----:B------:R-:W-:Y:S01]  /*0b20*/  @!P1 FMNMX R6, R6, R27, !PT ;  /* 0x0000001b06069209 */ /* 0x000fe20007800000 */
[----:B------:R-:W-:Y:S06]  /*0b30*/  @P2 BRA `(.L_x_2) ;  /* 0xfffffff800ec2947 */ /* 0x000fec000383ffff */
[----:B------:R-:W-:-:S07]  /*0b40*/  IMAD.MOV.U32 R4, RZ, RZ, R0 ;  /* 0x000000ffff047224 */ /* 0x000fce00078e0000 */
.L_x_1:
[----:B------:R-:W-:-:S13]  /*0b50*/  ISETP.NE.AND P0, PT, R18, RZ, PT ;  /* 0x000000ff1200720c */ /* 0x000fda0003f05270 */
[----:B------:R-:W-:Y:S05]  /*0b60*/  @!P0 BRA `(.L_x_3) ;  /* 0x0000000400748947 */ /* 0x000fea0003800000 */
[----:B------:R-:W-:Y:S01]  /*0b70*/  VIADD R2, R18, 0xffffffff ;  /* 0xffffffff12027836 */ /* 0x000fe20000000000 */
[----:B------:R-:W-:-:S04]  /*0b80*/  ISETP.NE.AND P1, PT, R16, RZ, PT ;  /* 0x000000ff1000720c */ /* 0x000fc80003f25270 */
[----:B------:R-:W-:-:S13]  /*0b90*/  ISETP.GE.U32.AND P0, PT, R2, 0x7, PT ;  /* 0x000000070200780c */ /* 0x000fda0003f06070 */
[----:B------:R-:W-:Y:S05]  /*0ba0*/  @!P0 BRA `(.L_x_4) ;  /* 0x0000000000988947 */ /* 0x000fea0003800000 */
[----:B------:R-:W0:Y:S01]  /*0bb0*/  LDCU.64 UR12, c[0x0][0x398] ;  /* 0x00007300ff0c77ac */ /* 0x000e220008000a00 */
[----:B------:R-:W1:Y:S01]  /*0bc0*/  LDC.64 R2, c[0x0][0x380] ;  /* 0x0000e000ff027b82 */ /* 0x000e620000000a00 */
[----:B------:R-:W-:-:S04]  /*0bd0*/  IMAD R21, R8, R15, R4 ;  /* 0x0000000f08157224 */ /* 0x000fc800078e0204 */
[----:B------:R-:W-:Y:S01]  /*0be0*/  VIADD R5, R21, 0x1 ;  /* 0x0000000115057836 */ /* 0x000fe20000000000 */
[----:B0-----:R-:W-:-:S04]  /*0bf0*/  ISETP.GE.AND P0, PT, R13, UR12, PT ;  /* 0x0000000c0d007c0c */ /* 0x001fc8000bf06270 */
[----:B------:R-:W-:Y:S02]  /*0c00*/  ISETP.GE.OR P3, PT, R21, UR13, P0 ;  /* 0x0000000d15007c0c */ /* 0x000fe40008766670 */
[----:B------:R-:W-:Y:S01]  /*0c10*/  ISETP.GE.OR P2, PT, R5, UR13, P0 ;  /* 0x0000000d05007c0c */ /* 0x000fe20008746670 */
[----:B------:R-:W-:-:S04]  /*0c20*/  IMAD R5, R14, UR13, R21 ;  /* 0x0000000d0e057c24 */ /* 0x000fc8000f8e0215 */
[----:B-1----:R-:W-:-:S06]  /*0c30*/  IMAD.WIDE R2, R5, 0x4, R2 ;  /* 0x0000000405027825 */ /* 0x002fcc00078e0202 */
[----:B------:R-:W2:Y:S04]  /*0c40*/  @!P3 LDG.E R5, desc[UR10][R2.64] ;  /* 0x0000000a0205b981 */ /* 0x000ea8000c1e1900 */
[----:B------:R-:W3:Y:S01]  /*0c50*/  @!P2 LDG.E R17, desc[UR10][R2.64+0x4] ;  /* 0x0000040a0211a981 */ /* 0x000ee2000c1e1900 */
[C---:B------:R-:W-:Y:S02]  /*0c60*/  VIADD R19, R21.reuse, 0x2 ;  /* 0x0000000215137836 */ /* 0x040fe40000000000 */
[----:B------:R-:W-:-:S03]  /*0c70*/  VIADD R20, R21, 0x4 ;  /* 0x0000000415147836 */ /* 0x000fc60000000000 */
[----:B------:R-:W-:Y:S01]  /*0c80*/  ISETP.GE.OR P6, PT, R19, UR13, P0 ;  /* 0x0000000d13007c0c */ /* 0x000fe200087c6670 */
[C---:B------:R-:W-:Y:S01]  /*0c90*/  VIADD R19, R21.reuse, 0x3 ;  /* 0x0000000315137836 */ /* 0x040fe20000000000 */
[----:B------:R-:W-:Y:S01]  /*0ca0*/  ISETP.GE.OR P4, PT, R20, UR13, P0 ;  /* 0x0000000d14007c0c */ /* 0x000fe20008786670 */
[----:B------:R-:W-:-:S03]  /*0cb0*/  VIADD R20, R21, 0x6 ;  /* 0x0000000615147836 */ /* 0x000fc60000000000 */
[----:B------:R-:W-:Y:S01]  /*0cc0*/  ISETP.GE.OR P5, PT, R19, UR13, P0 ;  /* 0x0000000d13007c0c */ /* 0x000fe200087a6670 */
[----:B------:R-:W-:Y:S01]  /*0cd0*/  VIADD R19, R21, 0x5 ;  /* 0x0000000515137836 */ /* 0x000fe20000000000 */
[----:B--2---:R-:W-:-:S04]  /*0ce0*/  @!P3 FMNMX R6, R6, R5, !PT ;  /* 0x000000050606b209 */ /* 0x004fc80007800000 */
[----:B------:R-:W-:Y:S01]  /*0cf0*/  ISETP.GE.OR P3, PT, R19, UR13, P0 ;  /* 0x0000000d13007c0c */ /* 0x000fe20008766670 */
[----:B------:R-:W2:Y:S01]  /*0d00*/  @!P6 LDG.E R5, desc[UR10][R2.64+0x8] ;  /* 0x0000080a0205e981 */ /* 0x000ea2000c1e1900 */
[----:B---3--:R-:W-:Y:S01]  /*0d10*/  @!P2 FMNMX R6, R6, R17, !PT ;  /* 0x000000110606a209 */ /* 0x008fe20007800000 */
[----:B------:R-:W-:Y:S01]  /*0d20*/  VIADD R19, R21, 0x7 ;  /* 0x0000000715137836 */ /* 0x000fe20000000000 */
[----:B------:R-:W-:-:S03]  /*0d30*/  ISETP.GE.OR P2, PT, R20, UR13, P0 ;  /* 0x0000000d14007c0c */ /* 0x000fc60008746670 */
[----:B------:R-:W3:Y:S01]  /*0d40*/  @!P5 LDG.E R17, desc[UR10][R2.64+0xc] ;  /* 0x00000c0a0211d981 */ /* 0x000ee2000c1e1900 */
[----:B------:R-:W-:-:S03]  /*0d50*/  ISETP.GE.OR P0, PT, R19, UR13, P0 ;  /* 0x0000000d13007c0c */ /* 0x000fc60008706670 */
[----:B------:R-:W4:Y:S04]  /*0d60*/  @!P4 LDG.E R19, desc[UR10][R2.64+0x10] ;  /* 0x0000100a0213c981 */ /* 0x000f28000c1e1900 */
[----:B------:R-:W5:Y:S04]  /*0d70*/  @!P3 LDG.E R21, desc[UR10][R2.64+0x14] ;  /* 0x0000140a0215b981 */ /* 0x000f68000c1e1900 */
[----:B------:R-:W5:Y:S04]  /*0d80*/  @!P2 LDG.E R23, desc[UR10][R2.64+0x18] ;  /* 0x0000180a0217a981 */ /* 0x000f68000c1e1900 */
[----:B------:R-:W5:Y:S01]  /*0d90*/  @!P0 LDG.E R25, desc[UR10][R2.64+0x1c] ;  /* 0x00001c0a02198981 */ /* 0x000f62000c1e1900 */
[----:B------:R-:W-:Y:S01]  /*0da0*/  VIADD R4, R4, 0x8 ;  /* 0x0000000804047836 */ /* 0x000fe20000000000 */
[----:B--2---:R-:W-:-:S04]  /*0db0*/  @!P6 FMNMX R6, R6, R5, !PT ;  /* 0x000000050606e209 */ /* 0x004fc80007800000 */
[----:B---3--:R-:W-:-:S04]  /*0dc0*/  @!P5 FMNMX R6, R6, R17, !PT ;  /* 0x000000110606d209 */ /* 0x008fc80007800000 */
[----:B----4-:R-:W-:-:S04]  /*0dd0*/  @!P4 FMNMX R6, R6, R19, !PT ;  /* 0x000000130606c209 */ /* 0x010fc80007800000 */
[----:B-----5:R-:W-:-:S04]  /*0de0*/  @!P3 FMNMX R6, R6, R21, !PT ;  /* 0x000000150606b209 */ /* 0x020fc80007800000 */
[----:B------:R-:W-:-:S04]  /*0df0*/  @!P2 FMNMX R6, R6, R23, !PT ;  /* 0x000000170606a209 */ /* 0x000fc80007800000 */
[----:B------:R-:W-:-:S07]  /*0e00*/  @!P0 FMNMX R6, R6, R25, !PT ;  /* 0x0000001906068209 */ /* 0x000fce0007800000 */
.L_x_4:
        /* <DEDUP_REMOVED lines=8> */
[C---:B------:R-:W-:Y:S02]  /*0e90*/  VIADD R19, R17.reuse, 0x1 ;  /* 0x0000000111137836 */ /* 0x040fe40000000000 */
[----:B------:R-:W-:Y:S01]  /*0ea0*/  VIADD R20, R17, 0x2 ;  /* 0x0000000211147836 */ /* 0x000fe20000000000 */
[----:B0-----:R-:W-:Y:S01]  /*0eb0*/  ISETP.GE.AND P0, PT, R13, UR12, PT ;  /* 0x0000000c0d007c0c */ /* 0x001fe2000bf06270 */
[----:B------:R-:W-:-:S03]  /*0ec0*/  IMAD R5, R14, UR13, R17 ;  /* 0x0000000d0e057c24 */ /* 0x000fc6000f8e0211 */
[----:B------:R-:W-:Y:S02]  /*0ed0*/  ISETP.GE.OR P1, PT, R17, UR13, P0 ;  /* 0x0000000d11007c0c */ /* 0x000fe40008726670 */
[----:B------:R-:W-:Y:S01]  /*0ee0*/  ISETP.GE.OR P2, PT, R19, UR13, P0 ;  /* 0x0000000d13007c0c */ /* 0x000fe20008746670 */
[----:B-1----:R-:W-:Y:S01]  /*0ef0*/  IMAD.WIDE R2, R5, 0x4, R2 ;  /* 0x0000000405027825 */ /* 0x002fe200078e0202 */
[----:B------:R-:W-:-:S03]  /*0f00*/  ISETP.GE.OR P3, PT, R20, UR13, P0 ;  /* 0x0000000d14007c0c */ /* 0x000fc60008766670 */
[----:B------:R-:W-:-:S05]  /*0f10*/  VIADD R5, R17, 0x3 ;  /* 0x0000000311057836 */ /* 0x000fca0000000000 */
[----:B------:R-:W-:Y:S02]  /*0f20*/  ISETP.GE.OR P0, PT, R5, UR13, P0 ;  /* 0x0000000d05007c0c */ /* 0x000fe40008706670 */
[----:B------:R-:W2:Y:S04]  /*0f30*/  @!P1 LDG.E R5, desc[UR10][R2.64] ;  /* 0x0000000a02059981 */ /* 0x000ea8000c1e1900 */
[----:B------:R-:W3:Y:S04]  /*0f40*/  @!P2 LDG.E R17, desc[UR10][R2.64+0x4] ;  /* 0x0000040a0211a981 */ /* 0x000ee8000c1e1900 */
[----:B------:R-:W4:Y:S04]  /*0f50*/  @!P3 LDG.E R19, desc[UR10][R2.64+0x8] ;  /* 0x0000080a0213b981 */ /* 0x000f28000c1e1900 */
[----:B------:R-:W5:Y:S01]  /*0f60*/  @!P0 LDG.E R21, desc[UR10][R2.64+0xc] ;  /* 0x00000c0a02158981 */ /* 0x000f62000c1e1900 */
[----:B------:R-:W-:Y:S01]  /*0f70*/  VIADD R4, R4, 0x4 ;  /* 0x0000000404047836 */ /* 0x000fe20000000000 */
[----:B--2---:R-:W-:-:S04]  /*0f80*/  @!P1 FMNMX R6, R6, R5, !PT ;  /* 0x0000000506069209 */ /* 0x004fc80007800000 */
[----:B---3--:R-:W-:-:S04]  /*0f90*/  @!P2 FMNMX R6, R6, R17, !PT ;  /* 0x000000110606a209 */ /* 0x008fc80007800000 */
[----:B----4-:R-:W-:-:S04]  /*0fa0*/  @!P3 FMNMX R6, R6, R19, !PT ;  /* 0x000000130606b209 */ /* 0x010fc80007800000 */
[----:B-----5:R-:W-:-:S07]  /*0fb0*/  @!P0 FMNMX R6, R6, R21, !PT ;  /* 0x0000001506068209 */ /* 0x020fce0007800000 */
.L_x_5:
[----:B------:R-:W-:Y:S05]  /*0fc0*/  @!P4 BRA `(.L_x_3) ;  /* 0x00000000005cc947 */ /* 0x000fea0003800000 */
[----:B------:R-:W0:Y:S01]  /*0fd0*/  LDCU.64 UR12, c[0x0][0x398] ;  /* 0x00007300ff0c77ac */ /* 0x000e220008000a00 */
[----:B------:R-:W1:Y:S01]  /*0fe0*/  LDC.64 R2, c[0x0][0x380] ;  /* 0x0000e000ff027b82 */ /* 0x000e620000000a00 */
[----:B------:R-:W-:Y:S01]  /*0ff0*/  IMAD R15, R8, R15, R4 ;  /* 0x0000000f080f7224 */ /* 0x000fe200078e0204 */
[----:B------:R-:W-:Y:S01]  /*1000*/  BSSY.RECONVERGENT B0, `(.L_x_6) ;  /* 0x0000009000007945 */ /* 0x000fe20003800200 */
[----:B------:R-:W-:Y:S02]  /*1010*/  ISETP.NE.AND P2, PT, R12, 0x1, PT ;  /* 0x000000010c00780c */ /* 0x000fe40003f45270 */
[----:B0-----:R-:W-:Y:S01]  /*1020*/  ISETP.GE.AND P0, PT, R13, UR12, PT ;  /* 0x0000000c0d007c0c */ /* 0x001fe2000bf06270 */
[----:B------:R-:W-:-:S03]  /*1030*/  IMAD R5, R14, UR13, R15 ;  /* 0x0000000d0e057c24 */ /* 0x000fc6000f8e020f */
[----:B------:R-:W-:Y:S01]  /*1040*/  ISETP.GE.OR P1, PT, R15, UR13, P0 ;  /* 0x0000000d0f007c0c */ /* 0x000fe20008726670 */
[----:B-1----:R-:W-:-:S12]  /*1050*/  IMAD.WIDE R2, R5, 0x4, R2 ;  /* 0x0000000405027825 */ /* 0x002fd800078e0202 */
[----:B------:R-:W-:Y:S05]  /*1060*/  @P1 BRA `(.L_x_7) ;  /* 0x0000000000081947 */ /* 0x000fea0003800000 */
[----:B------:R-:W2:Y:S02]  /*1070*/  LDG.E R5, desc[UR10][R2.64] ;  /* 0x0000000a02057981 */ /* 0x000ea4000c1e1900 */
[----:B--2---:R-:W-:-:S07]  /*1080*/  FMNMX R6, R6, R5, !PT ;  /* 0x0000000506067209 */ /* 0x004fce0007800000 */
.L_x_7:
[----:B------:R-:W-:Y:S05]  /*1090*/  BSYNC.RECONVERGENT B0 ;  /* 0x0000000000007941 */ /* 0x000fea0003800200 */
.L_x_6:
[----:B------:R-:W-:Y:S05]  /*10a0*/  @!P2 BRA `(.L_x_3) ;  /* 0x000000000024a947 */ /* 0x000fea0003800000 */
[C---:B------:R-:W-:Y:S02]  /*10b0*/  VIADD R5, R15.reuse, 0x1 ;  /* 0x000000010f057836 */ /* 0x040fe40000000000 */
[----:B------:R-:W-:-:S03]  /*10c0*/  VIADD R4, R15, 0x2 ;  /* 0x000000020f047836 */ /* 0x000fc60000000000 */
[----:B------:R-:W-:Y:S02]  /*10d0*/  ISETP.GE.OR P1, PT, R5, UR13, P0 ;  /* 0x0000000d05007c0c */ /* 0x000fe40008726670 */
[----:B------:R-:W-:-:S04]  /*10e0*/  ISETP.GE.OR P0, PT, R4, UR13, P0 ;  /* 0x0000000d04007c0c */ /* 0x000fc80008706670 */
[----:B------:R-:W-:-:S07]  /*10f0*/  ISETP.EQ.OR P0, PT, R12, 0x2, P0 ;  /* 0x000000020c00780c */ /* 0x000fce0000702670 */
[----:B------:R-:W2:Y:S06]  /*1100*/  @!P1 LDG.E R5, desc[UR10][R2.64+0x4] ;  /* 0x0000040a02059981 */ /* 0x000eac000c1e1900 */
[----:B------:R-:W3:Y:S01]  /*1110*/  @!P0 LDG.E R13, desc[UR10][R2.64+0x8] ;  /* 0x0000080a020d8981 */ /* 0x000ee2000c1e1900 */
[----:B--2---:R-:W-:-:S04]  /*1120*/  @!P1 FMNMX R6, R6, R5, !PT ;  /* 0x0000000506069209 */ /* 0x004fc80007800000 */
[----:B---3--:R-:W-:-:S07]  /*1130*/  @!P0 FMNMX R6, R6, R13, !PT ;  /* 0x0000000d06068209 */ /* 0x008fce0007800000 */
.L_x_3:
[----:B------:R-:W-:Y:S05]  /*1140*/  BRA.U UP1, `(.L_x_8) ;  /* 0xfffffff5012c7547 */ /* 0x000fea000b83ffff */
.L_x_0:
[----:B------:R-:W0:Y:S01]  /*1150*/  LDCU UR5, c[0x0][0x394] ;  /* 0x00007280ff0577ac */ /* 0x000e220008000800 */
[----:B------:R-:W1:Y:S01]  /*1160*/  LDC.64 R2, c[0x0][0x388] ;  /* 0x0000e200ff027b82 */ /* 0x000e620000000a00 */
[----:B------:R-:W-:Y:S01]  /*1170*/  IMAD R8, R9, UR8, R8 ;  /* 0x0000000809087c24 */ /* 0x000fe2000f8e0208 */
[----:B0-----:R-:W-:-:S06]  /*1180*/  UIMAD UR5, UR7, UR5, URZ ;  /* 0x00000005070572a4 */ /* 0x001fcc000f8e02ff */
[----:B------:R-:W-:-:S04]  /*1190*/  IMAD R10, R7, UR5, R10 ;  /* 0x00000005070a7c24 */ /* 0x000fc8000f8e020a */
[----:B------:R-:W-:-:S04]  /*11a0*/  IMAD R11, R11, R10, R8 ;  /* 0x0000000a0b0b7224 */ /* 0x000fc800078e0208 */
[----:B-1----:R-:W-:-:S05]  /*11b0*/  IMAD.WIDE R2, R11, 0x4, R2 ;  /* 0x000000040b027825 */ /* 0x002fca00078e0202 */
[----:B------:R-:W-:Y:S01]  /*11c0*/  STG.E desc[UR10][R2.64], R6 ;  /* 0x0000000602007986 */ /* 0x000fe2000c10190a */
[----:B------:R-:W-:Y:S05]  /*11d0*/  EXIT ;  /* 0x000000000000794d */ /* 0x000fea0003800000 */
.L_x_9:
[----:B------:R-:W-:-:S00]  /*11e0*/  BRA `(.L_x_9) ;  /* 0xfffffffc00fc7947 */ /* 0x000fc0000383ffff */
[----:B------:R-:W-:-:S00]  /*11f0*/  NOP ;  /* 0x0000000000007918 */ /* 0x000fc00000000000 */
        /* <DEDUP_REMOVED lines=8> */
.L_x_10:


//--------------------- .nv.shared.reserved.0     --------------------------
	.section	.nv.shared.reserved.0,"aw",@nobits
	.weak		__nv_reservedSMEM_offset_0_alias
	.size		__nv_reservedSMEM_offset_0_alias, 0, 64
	.other		__nv_reservedSMEM_offset_0_alias,@"STO_CUDA_RESERVED_SHARED STV_DEFAULT"
__nv_reservedSMEM_offset_0_alias:
	.zero		0
	.zero		64


//--------------------- .nv.constant0._Z24maxpool2d_forward_kernelPKfPfiiiiii --------------------------
	.section	.nv.constant0._Z24maxpool2d_forward_kernelPKfPfiiiiii,"a",@progbits
	.sectionflags	@""
	.align	4
.nv.constant0._Z24maxpool2d_forward_kernelPKfPfiiiiii:
	.zero		936


//--------------------- SYMBOLS --------------------------

	.type		.nv.reservedSmem.offset0,@object
	.size		.nv.reservedSmem.offset0,0x4
